//
// Generated by NVIDIA NVVM Compiler
//
// Compiler Build ID: CL-36424714
// Cuda compilation tools, release 13.0, V13.0.88
// Based on NVVM 20.0.0
//

.version 9.0
.target sm_100
.address_size 64

	// .globl	_Z9matrixmulPPiS_S_

.visible .entry _Z9matrixmulPPiS_S_(
	.param .u64 .ptr .align 1 _Z9matrixmulPPiS_S__param_0,
	.param .u64 .ptr .align 1 _Z9matrixmulPPiS_S__param_1,
	.param .u64 .ptr .align 1 _Z9matrixmulPPiS_S__param_2
)
{
	.reg .b32 	%r<26>;
	.reg .b64 	%rd<14>;

	ld.param.u64 	%rd1, [_Z9matrixmulPPiS_S__param_0];
	ld.param.u64 	%rd2, [_Z9matrixmulPPiS_S__param_1];
	ld.param.u64 	%rd3, [_Z9matrixmulPPiS_S__param_2];
	cvta.to.global.u64 	%rd4, %rd2;
	cvta.to.global.u64 	%rd5, %rd1;
	mov.u32 	%r1, %ctaid.x;
	mov.u32 	%r2, %ntid.x;
	mov.u32 	%r3, %tid.x;
	mad.lo.s32 	%r4, %r1, %r2, %r3;
	mul.wide.s32 	%rd6, %r4, 8;
	add.s64 	%rd7, %rd5, %rd6;
	mul.wide.s32 	%rd8, %r4, 4;
	add.s64 	%rd9, %rd4, %rd8;
	ld.global.u32 	%r5, [%rd9];
	ld.global.u64 	%rd10, [%rd7];
	cvta.to.global.u64 	%rd11, %rd10;
	ld.global.u32 	%r6, [%rd11];
	mul.lo.s32 	%r7, %r5, %r6;
	ld.global.u32 	%r8, [%rd11+4];
	mad.lo.s32 	%r9, %r5, %r8, %r7;
	ld.global.u32 	%r10, [%rd11+8];
	mad.lo.s32 	%r11, %r5, %r10, %r9;
	ld.global.u32 	%r12, [%rd11+12];
	mad.lo.s32 	%r13, %r5, %r12, %r11;
	ld.global.u32 	%r14, [%rd11+16];
	mad.lo.s32 	%r15, %r5, %r14, %r13;
	ld.global.u32 	%r16, [%rd11+20];
	mad.lo.s32 	%r17, %r5, %r16, %r15;
	ld.global.u32 	%r18, [%rd11+24];
	mad.lo.s32 	%r19, %r5, %r18, %r17;
	ld.global.u32 	%r20, [%rd11+28];
	mad.lo.s32 	%r21, %r5, %r20, %r19;
	ld.global.u32 	%r22, [%rd11+32];
	mad.lo.s32 	%r23, %r5, %r22, %r21;
	ld.global.u32 	%r24, [%rd11+36];
	mad.lo.s32 	%r25, %r5, %r24, %r23;
	cvta.to.global.u64 	%rd12, %rd3;
	add.s64 	%rd13, %rd12, %rd8;
	st.global.u32 	[%rd13], %r25;
	ret;

}


// ===== COMPILED SASS (sm_100) =====

	.target	sm_100

	.elftype	@"ET_EXEC"


//--------------------- .note.nv.tkinfo           --------------------------
	.section	.note.nv.tkinfo,"",@"SHT_NOTE"
	.sectionflags	@"SHF_NOTE_NV_TKINFO"
	.tkinfo
        /*0018*/ 	.word	0x00000002
        /*0030*/ 	.string	""
        /*0030*/ 	.string	"ptxas"
        /*0030*/ 	.string	"Cuda compilation tools, release 13.0, V13.0.88"
        /*0030*/ 	.string	"Build cuda_13.0.r13.0/compiler.36424714_0"
        /*0030*/ 	.string	"-arch sm_100 -m 64 "



//--------------------- .note.nv.cuinfo           --------------------------
	.section	.note.nv.cuinfo,"",@"SHT_NOTE"
	.sectionflags	@"SHF_NOTE_NV_CUINFO"
        /*0018*/ 	.short	0x0002
        /*001a*/ 	.short	0x0064
        /*001c*/ 	.short	0x0082
	.zero		2


//--------------------- .nv.info                  --------------------------
	.section	.nv.info,"",@"SHT_CUDA_INFO"
	.align	4


	//----- nvinfo : EIATTR_REGCOUNT
	.align		4
        /*0000*/ 	.byte	0x04, 0x2f
        /*0002*/ 	.short	(.L_1 - .L_0)
	.align		4
.L_0:
        /*0004*/ 	.word	index@(_Z9matrixmulPPiS_S_)
        /*0008*/ 	.word	0x00000014


	//----- nvinfo : EIATTR_FRAME_SIZE
	.align		4
.L_1:
        /*000c*/ 	.byte	0x04, 0x11
        /*000e*/ 	.short	(.L_3 - .L_2)
	.align		4
.L_2:
        /*0010*/ 	.word	index@(_Z9matrixmulPPiS_S_)
        /*0014*/ 	.word	0x00000000


	//----- nvinfo : EIATTR_MIN_STACK_SIZE
	.align		4
.L_3:
        /*0018*/ 	.byte	0x04, 0x12
        /*001a*/ 	.short	(.L_5 - .L_4)
	.align		4
.L_4:
        /*001c*/ 	.word	index@(_Z9matrixmulPPiS_S_)
        /*0020*/ 	.word	0x00000000
.L_5:


//--------------------- .nv.compat                --------------------------
	.section	.nv.compat,"",@"SHT_CUDA_COMPAT_INFO"
	.align	4
        /*0000*/ 	.byte	0x02, 0x09, 0x00, 0x00, 0x02, 0x02, 0x01, 0x00, 0x02, 0x05, 0x05, 0x00, 0x03, 0x07, 0x01, 0x01
        /*0010*/ 	.byte	0x02, 0x03, 0x00, 0x00, 0x02, 0x06, 0x01, 0x00, 0x04, 0x0b, 0x08, 0x00, 0x09, 0x00, 0x00, 0x00
        /*0020*/ 	.byte	0x00, 0x00, 0x00, 0x00


//--------------------- .nv.info._Z9matrixmulPPiS_S_ --------------------------
	.section	.nv.info._Z9matrixmulPPiS_S_,"",@"SHT_CUDA_INFO"
	.sectionflags	@""
	.align	4


	//----- nvinfo : EIATTR_CUDA_API_VERSION
	.align		4
        /*0000*/ 	.byte	0x04, 0x37
        /*0002*/ 	.short	(.L_7 - .L_6)
.L_6:
        /*0004*/ 	.word	0x00000082


	//----- nvinfo : EIATTR_KPARAM_INFO
	.align		4
.L_7:
        /*0008*/ 	.byte	0x04, 0x17
        /*000a*/ 	.short	(.L_9 - .L_8)
.L_8:
        /*000c*/ 	.word	0x00000000
        /*0010*/ 	.short	0x0002
        /*0012*/ 	.short	0x0010
        /*0014*/ 	.byte	0x00, 0xf5, 0x21, 0x00


	//----- nvinfo : EIATTR_KPARAM_INFO
	.align		4
.L_9:
        /*0018*/ 	.byte	0x04, 0x17
        /*001a*/ 	.short	(.L_11 - .L_10)
.L_10:
        /*001c*/ 	.word	0x00000000
        /*0020*/ 	.short	0x0001
        /*0022*/ 	.short	0x0008
        /*0024*/ 	.byte	0x00, 0xf5, 0x21, 0x00


	//----- nvinfo : EIATTR_KPARAM_INFO
	.align		4
.L_11:
        /*0028*/ 	.byte	0x04, 0x17
        /*002a*/ 	.short	(.L_13 - .L_12)
.L_12:
        /*002c*/ 	.word	0x00000000
        /*0030*/ 	.short	0x0000
        /*0032*/ 	.short	0x0000
        /*0034*/ 	.byte	0x00, 0xf5, 0x21, 0x00


	//----- nvinfo : EIATTR_SPARSE_MMA_MASK
	.align		4
.L_13:
        /*0038*/ 	.byte	0x03, 0x50
        /*003a*/ 	.short	0x0000


	//----- nvinfo : EIATTR_MAXREG_COUNT
	.align		4
        /*003c*/ 	.byte	0x03, 0x1b
        /*003e*/ 	.short	0x00ff


	//----- nvinfo : EIATTR_MERCURY_ISA_VERSION
	.align		4
        /*0040*/ 	.byte	0x03, 0x5f
        /*0042*/ 	.short	0x0101


	//----- nvinfo : EIATTR_VRC_CTA_INIT_COUNT
	.align		4
        /*0044*/ 	.byte	0x02, 0x4a
	.zero		1
	.zero		1


	//----- nvinfo : EIATTR_EXIT_INSTR_OFFSETS
	.align		4
        /*0048*/ 	.byte	0x04, 0x1c
        /*004a*/ 	.short	(.L_15 - .L_14)


	//   ....[0]....
.L_14:
        /*004c*/ 	.word	0x00000230


	//----- nvinfo : EIATTR_CBANK_PARAM_SIZE
	.align		4
.L_15:
        /*0050*/ 	.byte	0x03, 0x19
        /*0052*/ 	.short	0x0018


	//----- nvinfo : EIATTR_PARAM_CBANK
	.align		4
        /*0054*/ 	.byte	0x04, 0x0a
        /*0056*/ 	.short	(.L_17 - .L_16)
	.align		4
.L_16:
        /*0058*/ 	.word	index@(.nv.constant0._Z9matrixmulPPiS_S_)
        /*005c*/ 	.short	0x0380
        /*005e*/ 	.short	0x0018


	//----- nvinfo : EIATTR_SW_WAR
	.align		4
.L_17:
        /*0060*/ 	.byte	0x04, 0x36
        /*0062*/ 	.short	(.L_19 - .L_18)
.L_18:
        /*0064*/ 	.word	0x00000008
.L_19:


//--------------------- .nv.callgraph             --------------------------
	.section	.nv.callgraph,"",@"SHT_CUDA_CALLGRAPH"
	.align	4
	.sectionentsize	8
	.align		4
        /*0000*/ 	.word	0x00000000
	.align		4
        /*0004*/ 	.word	0xffffffff
	.align		4
        /*0008*/ 	.word	0x00000000
	.align		4
        /*000c*/ 	.word	0xfffffffe
	.align		4
        /*0010*/ 	.word	0x00000000
	.align		4
        /*0014*/ 	.word	0xfffffffd
	.align		4
        /*0018*/ 	.word	0x00000000
	.align		4
        /*001c*/ 	.word	0xfffffffc


//--------------------- .text._Z9matrixmulPPiS_S_ --------------------------
	.section	.text._Z9matrixmulPPiS_S_,"ax",@progbits
	.align	128
        .global         _Z9matrixmulPPiS_S_
        .type           _Z9matrixmulPPiS_S_,@function
        .size           _Z9matrixmulPPiS_S_,(.L_x_1 - _Z9matrixmulPPiS_S_)
        .other          _Z9matrixmulPPiS_S_,@"STO_CUDA_ENTRY STV_DEFAULT"
_Z9matrixmulPPiS_S_:
.text._Z9matrixmulPPiS_S_:
[----:B------:R-:W-:Y:S01]  /*0000*/  LDC R1, c[0x0][0x37c] ;  /* 0x0000df00ff017b82 */ /* 0x000fe20000000800 */
[----:B------:R-:W0:Y:S07]  /*0010*/  S2R R5, SR_TID.X ;  /* 0x0000000000057919 */ /* 0x000e2e0000002100 */
[----:B------:R-:W0:Y:S01]  /*0020*/  S2UR UR6, SR_CTAID.X ;  /* 0x00000000000679c3 */ /* 0x000e220000002500 */
[----:B------:R-:W1:Y:S07]  /*0030*/  LDCU.64 UR4, c[0x0][0x358] ;  /* 0x00006b00ff0477ac */ /* 0x000e6e0008000a00 */
[----:B------:R-:W0:Y:S08]  /*0040*/  LDC R0, c[0x0][0x360] ;  /* 0x0000d800ff007b82 */ /* 0x000e300000000800 */
[----:B------:R-:W2:Y:S01]  /*0050*/  LDC.64 R2, c[0x0][0x380] ;  /* 0x0000e000ff027b82 */ /* 0x000ea20000000a00 */
[----:B0-----:R-:W-:-:S07]  /*0060*/  IMAD R0, R0, UR6, R5 ;  /* 0x0000000600007c24 */ /* 0x001fce000f8e0205 */
[----:B------:R-:W0:Y:S01]  /*0070*/  LDC.64 R4, c[0x0][0x388] ;  /* 0x0000e200ff047b82 */ /* 0x000e220000000a00 */
[----:B--2---:R-:W-:-:S05]  /*0080*/  IMAD.WIDE R2, R0, 0x8, R2 ;  /* 0x0000000800027825 */ /* 0x004fca00078e0202 */
[----:B-1----:R1:W2:Y:S02]  /*0090*/  LDG.E.64 R6, desc[UR4][R2.64] ;  /* 0x0000000402067981 */ /* 0x0022a4000c1e1b00 */
[----:B-1----:R-:W1:Y:S01]  /*00a0*/  LDC.64 R2, c[0x0][0x390] ;  /* 0x0000e400ff027b82 */ /* 0x002e620000000a00 */
[----:B0-----:R-:W-:-:S06]  /*00b0*/  IMAD.WIDE R4, R0, 0x4, R4 ;  /* 0x0000000400047825 */ /* 0x001fcc00078e0204 */
[----:B------:R-:W3:Y:S04]  /*00c0*/  LDG.E R4, desc[UR4][R4.64] ;  /* 0x0000000404047981 */ /* 0x000ee8000c1e1900 */
[----:B--2---:R-:W3:Y:S04]  /*00d0*/  LDG.E R9, desc[UR4][R6.64] ;  /* 0x0000000406097981 */ /* 0x004ee8000c1e1900 */
[----:B------:R-:W2:Y:S04]  /*00e0*/  LDG.E R8, desc[UR4][R6.64+0x4] ;  /* 0x0000040406087981 */ /* 0x000ea8000c1e1900 */
[----:B------:R-:W4:Y:S04]  /*00f0*/  LDG.E R10, desc[UR4][R6.64+0x8] ;  /* 0x00000804060a7981 */ /* 0x000f28000c1e1900 */
[----:B------:R-:W5:Y:S04]  /*0100*/  LDG.E R11, desc[UR4][R6.64+0xc] ;  /* 0x00000c04060b7981 */ /* 0x000f68000c1e1900 */
[----:B------:R-:W5:Y:S04]  /*0110*/  LDG.E R12, desc[UR4][R6.64+0x10] ;  /* 0x00001004060c7981 */ /* 0x000f68000c1e1900 */
[----:B------:R-:W5:Y:S04]  /*0120*/  LDG.E R13, desc[UR4][R6.64+0x14] ;  /* 0x00001404060d7981 */ /* 0x000f68000c1e1900 */
[----:B------:R-:W5:Y:S04]  /*0130*/  LDG.E R14, desc[UR4][R6.64+0x18] ;  /* 0x00001804060e7981 */ /* 0x000f68000c1e1900 */
[----:B------:R-:W5:Y:S04]  /*0140*/  LDG.E R15, desc[UR4][R6.64+0x1c] ;  /* 0x00001c04060f7981 */ /* 0x000f68000c1e1900 */
[----:B------:R-:W5:Y:S04]  /*0150*/  LDG.E R16, desc[UR4][R6.64+0x20] ;  /* 0x0000200406107981 */ /* 0x000f68000c1e1900 */
[----:B------:R-:W5:Y:S01]  /*0160*/  LDG.E R17, desc[UR4][R6.64+0x24] ;  /* 0x0000240406117981 */ /* 0x000f62000c1e1900 */
[----:B-1----:R-:W-:-:S04]  /*0170*/  IMAD.WIDE R2, R0, 0x4, R2 ;  /* 0x0000000400027825 */ /* 0x002fc800078e0202 */
[----:B---3--:R-:W-:-:S04]  /*0180*/  IMAD R9, R4, R9, RZ ;  /* 0x0000000904097224 */ /* 0x008fc800078e02ff */
[----:B--2---:R-:W-:-:S04]  /*0190*/  IMAD R9, R4, R8, R9 ;  /* 0x0000000804097224 */ /* 0x004fc800078e0209 */
[----:B----4-:R-:W-:-:S04]  /*01a0*/  IMAD R9, R4, R10, R9 ;  /* 0x0000000a04097224 */ /* 0x010fc800078e0209 */
[----:B-----5:R-:W-:-:S04]  /*01b0*/  IMAD R9, R4, R11, R9 ;  /* 0x0000000b04097224 */ /* 0x020fc800078e0209 */
[----:B------:R-:W-:-:S04]  /*01c0*/  IMAD R9, R4, R12, R9 ;  /* 0x0000000c04097224 */ /* 0x000fc800078e0209 */
[----:B------:R-:W-:-:S04]  /*01d0*/  IMAD R9, R4, R13, R9 ;  /* 0x0000000d04097224 */ /* 0x000fc800078e0209 */
[----:B------:R-:W-:-:S04]  /*01e0*/  IMAD R9, R4, R14, R9 ;  /* 0x0000000e04097224 */ /* 0x000fc800078e0209 */
[----:B------:R-:W-:-:S04]  /*01f0*/  IMAD R9, R4, R15, R9 ;  /* 0x0000000f04097224 */ /* 0x000fc800078e0209 */
[----:B------:R-:W-:-:S04]  /*0200*/  IMAD R9, R4, R16, R9 ;  /* 0x0000001004097224 */ /* 0x000fc800078e0209 */
[----:B------:R-:W-:-:S05]  /*0210*/  IMAD R9, R4, R17, R9 ;  /* 0x0000001104097224 */ /* 0x000fca00078e0209 */
[----:B------:R-:W-:Y:S01]  /*0220*/  STG.E desc[UR4][R2.64], R9 ;  /* 0x0000000902007986 */ /* 0x000fe2000c101904 */
[----:B------:R-:W-:Y:S05]  /*0230*/  EXIT ;  /* 0x000000000000794d */ /* 0x000fea0003800000 */
.L_x_0:
[----:B------:R-:W-:-:S00]  /*0240*/  BRA `(.L_x_0) ;  /* 0xfffffffc00fc7947 */ /* 0x000fc0000383ffff */
[----:B------:R-:W-:-:S00]  /*0250*/  NOP ;  /* 0x0000000000007918 */ /* 0x000fc00000000000 */
        /* <DEDUP_REMOVED lines=10> */
.L_x_1:


//--------------------- .nv.shared.reserved.0     --------------------------
	.section	.nv.shared.reserved.0,"aw",@nobits
	.weak		__nv_reservedSMEM_offset_0_alias
	.size		__nv_reservedSMEM_offset_0_alias, 0, 64
	.other		__nv_reservedSMEM_offset_0_alias,@"STO_CUDA_RESERVED_SHARED STV_DEFAULT"
__nv_reservedSMEM_offset_0_alias:
	.zero		0
	.zero		64


//--------------------- .nv.constant0._Z9matrixmulPPiS_S_ --------------------------
	.section	.nv.constant0._Z9matrixmulPPiS_S_,"a",@progbits
	.sectionflags	@""
	.align	4
.nv.constant0._Z9matrixmulPPiS_S_:
	.zero		920


//--------------------- SYMBOLS --------------------------

	.type		.nv.reservedSmem.offset0,@object
	.size		.nv.reservedSmem.offset0,0x4
